//
// Generated by NVIDIA NVVM Compiler
//
// Compiler Build ID: CL-36424714
// Cuda compilation tools, release 13.0, V13.0.88
// Based on NVVM 20.0.0
//

.version 9.0
.target sm_100
.address_size 64

	// .globl	_Z12matmulSharedPfS_S_
// _ZZ12matmulSharedPfS_S_E2sA has been demoted
// _ZZ12matmulSharedPfS_S_E2sB has been demoted

.visible .entry _Z12matmulSharedPfS_S_(
	.param .u64 .ptr .align 1 _Z12matmulSharedPfS_S__param_0,
	.param .u64 .ptr .align 1 _Z12matmulSharedPfS_S__param_1,
	.param .u64 .ptr .align 1 _Z12matmulSharedPfS_S__param_2
)
{
	.reg .b32 	%r<25>;
	.reg .b32 	%f<29>;
	.reg .b64 	%rd<15>;
	// demoted variable
	.shared .align 4 .b8 _ZZ12matmulSharedPfS_S_E2sA[16];
	// demoted variable
	.shared .align 4 .b8 _ZZ12matmulSharedPfS_S_E2sB[16];
	ld.param.u64 	%rd1, [_Z12matmulSharedPfS_S__param_0];
	ld.param.u64 	%rd2, [_Z12matmulSharedPfS_S__param_1];
	ld.param.u64 	%rd3, [_Z12matmulSharedPfS_S__param_2];
	cvta.to.global.u64 	%rd4, %rd2;
	cvta.to.global.u64 	%rd5, %rd1;
	mov.u32 	%r1, %ctaid.x;
	shl.b32 	%r2, %r1, 1;
	mov.u32 	%r3, %tid.x;
	add.s32 	%r4, %r2, %r3;
	mov.u32 	%r5, %ctaid.y;
	mov.u32 	%r6, %tid.y;
	shl.b32 	%r7, %r5, 3;
	shl.b32 	%r8, %r6, 2;
	add.s32 	%r9, %r7, %r8;
	add.s32 	%r10, %r3, %r9;
	shl.b32 	%r11, %r6, 3;
	mov.u32 	%r12, _ZZ12matmulSharedPfS_S_E2sA;
	add.s32 	%r13, %r12, %r11;
	shl.b32 	%r14, %r3, 2;
	add.s32 	%r15, %r13, %r14;
	add.s32 	%r16, %r4, %r8;
	mov.u32 	%r17, _ZZ12matmulSharedPfS_S_E2sB;
	add.s32 	%r18, %r17, %r11;
	add.s32 	%r19, %r18, %r14;
	shl.b32 	%r20, %r3, 3;
	add.s32 	%r21, %r12, %r20;
	sub.s32 	%r22, %r18, %r8;
	mul.wide.u32 	%rd6, %r10, 4;
	add.s64 	%rd7, %rd5, %rd6;
	ld.global.f32 	%f1, [%rd7];
	st.shared.f32 	[%r15], %f1;
	mul.wide.u32 	%rd8, %r16, 4;
	add.s64 	%rd9, %rd4, %rd8;
	ld.global.f32 	%f2, [%rd9];
	st.shared.f32 	[%r19], %f2;
	bar.sync 	0;
	ld.shared.f32 	%f3, [%r21];
	ld.shared.f32 	%f4, [%r22];
	fma.rn.f32 	%f5, %f3, %f4, 0f00000000;
	ld.shared.f32 	%f6, [%r21+4];
	ld.shared.f32 	%f7, [%r22+8];
	fma.rn.f32 	%f8, %f6, %f7, %f5;
	ld.shared.f32 	%f9, [%r21+8];
	ld.shared.f32 	%f10, [%r22+16];
	fma.rn.f32 	%f11, %f9, %f10, %f8;
	ld.shared.f32 	%f12, [%r21+12];
	ld.shared.f32 	%f13, [%r22+24];
	fma.rn.f32 	%f14, %f12, %f13, %f11;
	bar.sync 	0;
	ld.global.f32 	%f15, [%rd7+8];
	st.shared.f32 	[%r15], %f15;
	add.s32 	%r23, %r16, 8;
	mul.wide.u32 	%rd10, %r23, 4;
	add.s64 	%rd11, %rd4, %rd10;
	ld.global.f32 	%f16, [%rd11];
	st.shared.f32 	[%r19], %f16;
	bar.sync 	0;
	ld.shared.f32 	%f17, [%r21];
	ld.shared.f32 	%f18, [%r22];
	fma.rn.f32 	%f19, %f17, %f18, %f14;
	ld.shared.f32 	%f20, [%r21+4];
	ld.shared.f32 	%f21, [%r22+8];
	fma.rn.f32 	%f22, %f20, %f21, %f19;
	ld.shared.f32 	%f23, [%r21+8];
	ld.shared.f32 	%f24, [%r22+16];
	fma.rn.f32 	%f25, %f23, %f24, %f22;
	ld.shared.f32 	%f26, [%r21+12];
	ld.shared.f32 	%f27, [%r22+24];
	fma.rn.f32 	%f28, %f26, %f27, %f25;
	bar.sync 	0;
	cvta.to.global.u64 	%rd12, %rd3;
	add.s32 	%r24, %r9, %r4;
	mul.wide.u32 	%rd13, %r24, 4;
	add.s64 	%rd14, %rd12, %rd13;
	st.global.f32 	[%rd14], %f28;
	ret;

}


// ===== COMPILED SASS (sm_100) =====

	.target	sm_100

	.elftype	@"ET_EXEC"


//--------------------- .note.nv.tkinfo           --------------------------
	.section	.note.nv.tkinfo,"",@"SHT_NOTE"
	.sectionflags	@"SHF_NOTE_NV_TKINFO"
	.tkinfo
        /*0018*/ 	.word	0x00000002
        /*0030*/ 	.string	""
        /*0030*/ 	.string	"ptxas"
        /*0030*/ 	.string	"Cuda compilation tools, release 13.0, V13.0.88"
        /*0030*/ 	.string	"Build cuda_13.0.r13.0/compiler.36424714_0"
        /*0030*/ 	.string	"-arch sm_100 -m 64 "



//--------------------- .note.nv.cuinfo           --------------------------
	.section	.note.nv.cuinfo,"",@"SHT_NOTE"
	.sectionflags	@"SHF_NOTE_NV_CUINFO"
        /*0018*/ 	.short	0x0002
        /*001a*/ 	.short	0x0064
        /*001c*/ 	.short	0x0082
	.zero		2


//--------------------- .nv.info                  --------------------------
	.section	.nv.info,"",@"SHT_CUDA_INFO"
	.align	4


	//----- nvinfo : EIATTR_REGCOUNT
	.align		4
        /*0000*/ 	.byte	0x04, 0x2f
        /*0002*/ 	.short	(.L_1 - .L_0)
	.align		4
.L_0:
        /*0004*/ 	.word	index@(_Z12matmulSharedPfS_S_)
        /*0008*/ 	.word	0x0000001e


	//----- nvinfo : EIATTR_FRAME_SIZE
	.align		4
.L_1:
        /*000c*/ 	.byte	0x04, 0x11
        /*000e*/ 	.short	(.L_3 - .L_2)
	.align		4
.L_2:
        /*0010*/ 	.word	index@(_Z12matmulSharedPfS_S_)
        /*0014*/ 	.word	0x00000000


	//----- nvinfo : EIATTR_MIN_STACK_SIZE
	.align		4
.L_3:
        /*0018*/ 	.byte	0x04, 0x12
        /*001a*/ 	.short	(.L_5 - .L_4)
	.align		4
.L_4:
        /*001c*/ 	.word	index@(_Z12matmulSharedPfS_S_)
        /*0020*/ 	.word	0x00000000
.L_5:


//--------------------- .nv.compat                --------------------------
	.section	.nv.compat,"",@"SHT_CUDA_COMPAT_INFO"
	.align	4
        /*0000*/ 	.byte	0x02, 0x09, 0x00, 0x00, 0x02, 0x02, 0x01, 0x00, 0x02, 0x05, 0x05, 0x00, 0x03, 0x07, 0x01, 0x01
        /*0010*/ 	.byte	0x02, 0x03, 0x00, 0x00, 0x02, 0x06, 0x01, 0x00, 0x04, 0x0b, 0x08, 0x00, 0x09, 0x00, 0x00, 0x00
        /*0020*/ 	.byte	0x00, 0x00, 0x00, 0x00


//--------------------- .nv.info._Z12matmulSharedPfS_S_ --------------------------
	.section	.nv.info._Z12matmulSharedPfS_S_,"",@"SHT_CUDA_INFO"
	.sectionflags	@""
	.align	4


	//----- nvinfo : EIATTR_CUDA_API_VERSION
	.align		4
        /*0000*/ 	.byte	0x04, 0x37
        /*0002*/ 	.short	(.L_7 - .L_6)
.L_6:
        /*0004*/ 	.word	0x00000082


	//----- nvinfo : EIATTR_KPARAM_INFO
	.align		4
.L_7:
        /*0008*/ 	.byte	0x04, 0x17
        /*000a*/ 	.short	(.L_9 - .L_8)
.L_8:
        /*000c*/ 	.word	0x00000000
        /*0010*/ 	.short	0x0002
        /*0012*/ 	.short	0x0010
        /*0014*/ 	.byte	0x00, 0xf5, 0x21, 0x00


	//----- nvinfo : EIATTR_KPARAM_INFO
	.align		4
.L_9:
        /*0018*/ 	.byte	0x04, 0x17
        /*001a*/ 	.short	(.L_11 - .L_10)
.L_10:
        /*001c*/ 	.word	0x00000000
        /*0020*/ 	.short	0x0001
        /*0022*/ 	.short	0x0008
        /*0024*/ 	.byte	0x00, 0xf5, 0x21, 0x00


	//----- nvinfo : EIATTR_KPARAM_INFO
	.align		4
.L_11:
        /*0028*/ 	.byte	0x04, 0x17
        /*002a*/ 	.short	(.L_13 - .L_12)
.L_12:
        /*002c*/ 	.word	0x00000000
        /*0030*/ 	.short	0x0000
        /*0032*/ 	.short	0x0000
        /*0034*/ 	.byte	0x00, 0xf5, 0x21, 0x00


	//----- nvinfo : EIATTR_SPARSE_MMA_MASK
	.align		4
.L_13:
        /*0038*/ 	.byte	0x03, 0x50
        /*003a*/ 	.short	0x0000


	//----- nvinfo : EIATTR_MAXREG_COUNT
	.align		4
        /*003c*/ 	.byte	0x03, 0x1b
        /*003e*/ 	.short	0x00ff


	//----- nvinfo : EIATTR_NUM_BARRIERS
	.align		4
        /*0040*/ 	.byte	0x02, 0x4c
        /*0042*/ 	.byte	0x01
	.zero		1


	//----- nvinfo : EIATTR_MERCURY_ISA_VERSION
	.align		4
        /*0044*/ 	.byte	0x03, 0x5f
        /*0046*/ 	.short	0x0101


	//----- nvinfo : EIATTR_VRC_CTA_INIT_COUNT
	.align		4
        /*0048*/ 	.byte	0x02, 0x4a
	.zero		1
	.zero		1


	//----- nvinfo : EIATTR_EXIT_INSTR_OFFSETS
	.align		4
        /*004c*/ 	.byte	0x04, 0x1c
        /*004e*/ 	.short	(.L_15 - .L_14)


	//   ....[0]....
.L_14:
        /*0050*/ 	.word	0x00000400


	//----- nvinfo : EIATTR_CBANK_PARAM_SIZE
	.align		4
.L_15:
        /*0054*/ 	.byte	0x03, 0x19
        /*0056*/ 	.short	0x0018


	//----- nvinfo : EIATTR_PARAM_CBANK
	.align		4
        /*0058*/ 	.byte	0x04, 0x0a
        /*005a*/ 	.short	(.L_17 - .L_16)
	.align		4
.L_16:
        /*005c*/ 	.word	index@(.nv.constant0._Z12matmulSharedPfS_S_)
        /*0060*/ 	.short	0x0380
        /*0062*/ 	.short	0x0018


	//----- nvinfo : EIATTR_SW_WAR
	.align		4
.L_17:
        /*0064*/ 	.byte	0x04, 0x36
        /*0066*/ 	.short	(.L_19 - .L_18)
.L_18:
        /*0068*/ 	.word	0x00000008
.L_19:


//--------------------- .nv.callgraph             --------------------------
	.section	.nv.callgraph,"",@"SHT_CUDA_CALLGRAPH"
	.align	4
	.sectionentsize	8
	.align		4
        /*0000*/ 	.word	0x00000000
	.align		4
        /*0004*/ 	.word	0xffffffff
	.align		4
        /*0008*/ 	.word	0x00000000
	.align		4
        /*000c*/ 	.word	0xfffffffe
	.align		4
        /*0010*/ 	.word	0x00000000
	.align		4
        /*0014*/ 	.word	0xfffffffd
	.align		4
        /*0018*/ 	.word	0x00000000
	.align		4
        /*001c*/ 	.word	0xfffffffc


//--------------------- .text._Z12matmulSharedPfS_S_ --------------------------
	.section	.text._Z12matmulSharedPfS_S_,"ax",@progbits
	.align	128
        .global         _Z12matmulSharedPfS_S_
        .type           _Z12matmulSharedPfS_S_,@function
        .size           _Z12matmulSharedPfS_S_,(.L_x_1 - _Z12matmulSharedPfS_S_)
        .other          _Z12matmulSharedPfS_S_,@"STO_CUDA_ENTRY STV_DEFAULT"
_Z12matmulSharedPfS_S_:
.text._Z12matmulSharedPfS_S_:
[----:B------:R-:W-:Y:S01]  /*0000*/  LDC R1, c[0x0][0x37c] ;  /* 0x0000df00ff017b82 */ /* 0x000fe20000000800 */
[----:B------:R-:W0:Y:S07]  /*0010*/  S2R R13, SR_TID.Y ;  /* 0x00000000000d7919 */ /* 0x000e2e0000002200 */
[----:B------:R-:W1:Y:S01]  /*0020*/  LDC.64 R6, c[0x0][0x380] ;  /* 0x0000e000ff067b82 */ /* 0x000e620000000a00 */
[----:B------:R-:W2:Y:S01]  /*0030*/  LDCU.64 UR8, c[0x0][0x358] ;  /* 0x00006b00ff0877ac */ /* 0x000ea20008000a00 */
[----:B------:R-:W3:Y:S01]  /*0040*/  S2R R9, SR_CTAID.Y ;  /* 0x0000000000097919 */ /* 0x000ee20000002600 */
[----:B------:R-:W4:Y:S05]  /*0050*/  S2R R5, SR_CTAID.X ;  /* 0x0000000000057919 */ /* 0x000f2a0000002500 */
[----:B------:R-:W5:Y:S01]  /*0060*/  LDC.64 R2, c[0x0][0x388] ;  /* 0x0000e200ff027b82 */ /* 0x000f620000000a00 */
[----:B------:R-:W4:Y:S01]  /*0070*/  S2R R22, SR_TID.X ;  /* 0x0000000000167919 */ /* 0x000f220000002100 */
[----:B0-----:R-:W-:-:S04]  /*0080*/  SHF.L.U32 R16, R13, 0x2, RZ ;  /* 0x000000020d107819 */ /* 0x001fc800000006ff */
[----:B---3--:R-:W-:Y:S02]  /*0090*/  LEA R0, R9, R16, 0x3 ;  /* 0x0000001009007211 */ /* 0x008fe400078e18ff */
[-C--:B----4-:R-:W-:Y:S02]  /*00a0*/  LEA R5, R5, R22.reuse, 0x1 ;  /* 0x0000001605057211 */ /* 0x090fe400078e08ff */
[----:B------:R-:W-:Y:S02]  /*00b0*/  IADD3 R9, PT, PT, R0, R22, RZ ;  /* 0x0000001600097210 */ /* 0x000fe40007ffe0ff */
[----:B------:R-:W-:-:S03]  /*00c0*/  IADD3 R11, PT, PT, R5, R16, RZ ;  /* 0x00000010050b7210 */ /* 0x000fc60007ffe0ff */
[----:B-1----:R-:W-:-:S04]  /*00d0*/  IMAD.WIDE.U32 R6, R9, 0x4, R6 ;  /* 0x0000000409067825 */ /* 0x002fc800078e0006 */
[C---:B-----5:R-:W-:Y:S01]  /*00e0*/  IMAD.WIDE.U32 R8, R11.reuse, 0x4, R2 ;  /* 0x000000040b087825 */ /* 0x060fe200078e0002 */
[----:B--2---:R-:W2:Y:S04]  /*00f0*/  LDG.E R12, desc[UR8][R6.64] ;  /* 0x00000008060c7981 */ /* 0x004ea8000c1e1900 */
[----:B------:R-:W3:Y:S01]  /*0100*/  LDG.E R14, desc[UR8][R8.64] ;  /* 0x00000008080e7981 */ /* 0x000ee2000c1e1900 */
[----:B------:R-:W0:Y:S01]  /*0110*/  S2UR UR6, SR_CgaCtaId ;  /* 0x00000000000679c3 */ /* 0x000e220000008800 */
[----:B------:R-:W-:Y:S01]  /*0120*/  UMOV UR4, 0x400 ;  /* 0x0000040000047882 */ /* 0x000fe20000000000 */
[----:B------:R-:W-:Y:S01]  /*0130*/  IADD3 R11, PT, PT, R11, 0x8, RZ ;  /* 0x000000080b0b7810 */ /* 0x000fe20007ffe0ff */
[----:B------:R-:W-:-:S04]  /*0140*/  UIADD3 UR5, UPT, UPT, UR4, 0x10, URZ ;  /* 0x0000001004057890 */ /* 0x000fc8000fffe0ff */
[----:B------:R-:W-:Y:S01]  /*0150*/  IMAD.WIDE.U32 R10, R11, 0x4, R2 ;  /* 0x000000040b0a7825 */ /* 0x000fe200078e0002 */
[----:B0-----:R-:W-:Y:S02]  /*0160*/  ULEA UR4, UR6, UR4, 0x18 ;  /* 0x0000000406047291 */ /* 0x001fe4000f8ec0ff */
[----:B------:R-:W-:-:S04]  /*0170*/  ULEA UR5, UR6, UR5, 0x18 ;  /* 0x0000000506057291 */ /* 0x000fc8000f8ec0ff */
[C---:B------:R-:W-:Y:S02]  /*0180*/  LEA R4, R13.reuse, UR4, 0x3 ;  /* 0x000000040d047c11 */ /* 0x040fe4000f8e18ff */
[----:B------:R-:W-:Y:S02]  /*0190*/  LEA R13, R13, UR5, 0x3 ;  /* 0x000000050d0d7c11 */ /* 0x000fe4000f8e18ff */
[C---:B------:R-:W-:Y:S02]  /*01a0*/  LEA R19, R22.reuse, R4, 0x2 ;  /* 0x0000000416137211 */ /* 0x040fe400078e10ff */
[-C--:B------:R-:W-:Y:S02]  /*01b0*/  LEA R21, R22, R13.reuse, 0x2 ;  /* 0x0000000d16157211 */ /* 0x080fe400078e10ff */
[----:B------:R-:W-:Y:S02]  /*01c0*/  IADD3 R16, PT, PT, -R16, R13, RZ ;  /* 0x0000000d10107210 */ /* 0x000fe40007ffe1ff */
[----:B------:R-:W-:Y:S01]  /*01d0*/  LEA R22, R22, UR4, 0x3 ;  /* 0x0000000416167c11 */ /* 0x000fe2000f8e18ff */
[----:B--2---:R-:W-:Y:S04]  /*01e0*/  STS [R19], R12 ;  /* 0x0000000c13007388 */ /* 0x004fe80000000800 */
[----:B---3--:R-:W-:Y:S01]  /*01f0*/  STS [R21], R14 ;  /* 0x0000000e15007388 */ /* 0x008fe20000000800 */
[----:B------:R-:W-:Y:S06]  /*0200*/  BAR.SYNC.DEFER_BLOCKING 0x0 ;  /* 0x0000000000007b1d */ /* 0x000fec0000010000 */
[----:B------:R-:W-:Y:S04]  /*0210*/  LDS R23, [R16] ;  /* 0x0000000010177984 */ /* 0x000fe80000000800 */
[----:B------:R-:W-:Y:S04]  /*0220*/  LDS R18, [R16+0x8] ;  /* 0x0000080010127984 */ /* 0x000fe80000000800 */
[----:B------:R-:W-:Y:S04]  /*0230*/  LDS R17, [R16+0x10] ;  /* 0x0000100010117984 */ /* 0x000fe80000000800 */
[----:B------:R-:W-:Y:S04]  /*0240*/  LDS R4, [R16+0x18] ;  /* 0x0000180010047984 */ /* 0x000fe80000000800 */
[----:B------:R-:W0:Y:S04]  /*0250*/  LDS.64 R2, [R22] ;  /* 0x0000000016027984 */ /* 0x000e280000000a00 */
[----:B------:R-:W1:Y:S01]  /*0260*/  LDS.64 R8, [R22+0x8] ;  /* 0x0000080016087984 */ /* 0x000e620000000a00 */
[----:B------:R-:W-:Y:S06]  /*0270*/  BAR.SYNC.DEFER_BLOCKING 0x0 ;  /* 0x0000000000007b1d */ /* 0x000fec0000010000 */
[----:B------:R2:W3:Y:S04]  /*0280*/  LDG.E R24, desc[UR8][R6.64+0x8] ;  /* 0x0000080806187981 */ /* 0x0004e8000c1e1900 */
[----:B------:R-:W4:Y:S01]  /*0290*/  LDG.E R10, desc[UR8][R10.64] ;  /* 0x000000080a0a7981 */ /* 0x000f22000c1e1900 */
[----:B------:R-:W-:Y:S01]  /*02a0*/  IADD3 R5, PT, PT, R5, R0, RZ ;  /* 0x0000000005057210 */ /* 0x000fe20007ffe0ff */
[----:B0-----:R-:W-:Y:S01]  /*02b0*/  FFMA R23, R2, R23, RZ ;  /* 0x0000001702177223 */ /* 0x001fe200000000ff */
[----:B--2---:R-:W0:Y:S03]  /*02c0*/  LDC.64 R6, c[0x0][0x390] ;  /* 0x0000e400ff067b82 */ /* 0x004e260000000a00 */
[----:B------:R-:W-:-:S04]  /*02d0*/  FFMA R3, R18, R3, R23 ;  /* 0x0000000312037223 */ /* 0x000fc80000000017 */
[----:B-1----:R-:W-:-:S04]  /*02e0*/  FFMA R3, R8, R17, R3 ;  /* 0x0000001108037223 */ /* 0x002fc80000000003 */
[----:B------:R-:W-:Y:S01]  /*02f0*/  FFMA R3, R4, R9, R3 ;  /* 0x0000000904037223 */ /* 0x000fe20000000003 */
[----:B0-----:R-:W-:Y:S01]  /*0300*/  IMAD.WIDE.U32 R6, R5, 0x4, R6 ;  /* 0x0000000405067825 */ /* 0x001fe200078e0006 */
[----:B---3--:R-:W-:Y:S04]  /*0310*/  STS [R19], R24 ;  /* 0x0000001813007388 */ /* 0x008fe80000000800 */
[----:B----4-:R-:W-:Y:S01]  /*0320*/  STS [R21], R10 ;  /* 0x0000000a15007388 */ /* 0x010fe20000000800 */
[----:B------:R-:W-:Y:S06]  /*0330*/  BAR.SYNC.DEFER_BLOCKING 0x0 ;  /* 0x0000000000007b1d */ /* 0x000fec0000010000 */
[----:B------:R-:W-:Y:S04]  /*0340*/  LDS R25, [R16] ;  /* 0x0000000010197984 */ /* 0x000fe80000000800 */
[----:B------:R-:W0:Y:S04]  /*0350*/  LDS.64 R14, [R22] ;  /* 0x00000000160e7984 */ /* 0x000e280000000a00 */
[----:B------:R-:W1:Y:S04]  /*0360*/  LDS R27, [R16+0x8] ;  /* 0x00000800101b7984 */ /* 0x000e680000000800 */
[----:B------:R-:W-:Y:S04]  /*0370*/  LDS R26, [R16+0x10] ;  /* 0x00001000101a7984 */ /* 0x000fe80000000800 */
[----:B------:R-:W2:Y:S04]  /*0380*/  LDS.64 R12, [R22+0x8] ;  /* 0x00000800160c7984 */ /* 0x000ea80000000a00 */
[----:B------:R-:W3:Y:S01]  /*0390*/  LDS R20, [R16+0x18] ;  /* 0x0000180010147984 */ /* 0x000ee20000000800 */
[----:B0-----:R-:W-:-:S04]  /*03a0*/  FFMA R14, R14, R25, R3 ;  /* 0x000000190e0e7223 */ /* 0x001fc80000000003 */
[----:B-1----:R-:W-:-:S04]  /*03b0*/  FFMA R15, R27, R15, R14 ;  /* 0x0000000f1b0f7223 */ /* 0x002fc8000000000e */
[----:B--2---:R-:W-:-:S04]  /*03c0*/  FFMA R15, R12, R26, R15 ;  /* 0x0000001a0c0f7223 */ /* 0x004fc8000000000f */
[----:B---3--:R-:W-:Y:S01]  /*03d0*/  FFMA R13, R20, R13, R15 ;  /* 0x0000000d140d7223 */ /* 0x008fe2000000000f */
[----:B------:R-:W-:Y:S06]  /*03e0*/  BAR.SYNC.DEFER_BLOCKING 0x0 ;  /* 0x0000000000007b1d */ /* 0x000fec0000010000 */
[----:B------:R-:W-:Y:S01]  /*03f0*/  STG.E desc[UR8][R6.64], R13 ;  /* 0x0000000d06007986 */ /* 0x000fe2000c101908 */
[----:B------:R-:W-:Y:S05]  /*0400*/  EXIT ;  /* 0x000000000000794d */ /* 0x000fea0003800000 */
.L_x_0:
[----:B------:R-:W-:-:S00]  /*0410*/  BRA `(.L_x_0) ;  /* 0xfffffffc00fc7947 */ /* 0x000fc0000383ffff */
[----:B------:R-:W-:-:S00]  /*0420*/  NOP ;  /* 0x0000000000007918 */ /* 0x000fc00000000000 */
        /* <DEDUP_REMOVED lines=13> */
.L_x_1:


//--------------------- .nv.shared._Z12matmulSharedPfS_S_ --------------------------
	.section	.nv.shared._Z12matmulSharedPfS_S_,"aw",@nobits
	.sectionflags	@""
	.align	4
.nv.shared._Z12matmulSharedPfS_S_:
	.zero		1056


//--------------------- .nv.shared.reserved.0     --------------------------
	.section	.nv.shared.reserved.0,"aw",@nobits
	.weak		__nv_reservedSMEM_offset_0_alias
	.size		__nv_reservedSMEM_offset_0_alias, 0, 64
	.other		__nv_reservedSMEM_offset_0_alias,@"STO_CUDA_RESERVED_SHARED STV_DEFAULT"
__nv_reservedSMEM_offset_0_alias:
	.zero		0
	.zero		64


//--------------------- .nv.constant0._Z12matmulSharedPfS_S_ --------------------------
	.section	.nv.constant0._Z12matmulSharedPfS_S_,"a",@progbits
	.sectionflags	@""
	.align	4
.nv.constant0._Z12matmulSharedPfS_S_:
	.zero		920


//--------------------- SYMBOLS --------------------------

	.type		.nv.reservedSmem.offset0,@object
	.size		.nv.reservedSmem.offset0,0x4
	.type		.nv.reservedSmem.cap,@object
	.size		.nv.reservedSmem.cap,0x4
